//
// Generated by NVIDIA NVVM Compiler
//
// Compiler Build ID: CL-36424714
// Cuda compilation tools, release 13.0, V13.0.88
// Based on NVVM 20.0.0
//

.version 9.0
.target sm_100
.address_size 64

	// .globl	_Z17coefficientKernelPfPKfii

.visible .entry _Z17coefficientKernelPfPKfii(
	.param .u64 .ptr .align 1 _Z17coefficientKernelPfPKfii_param_0,
	.param .u64 .ptr .align 1 _Z17coefficientKernelPfPKfii_param_1,
	.param .u32 _Z17coefficientKernelPfPKfii_param_2,
	.param .u32 _Z17coefficientKernelPfPKfii_param_3
)
{
	.reg .pred 	%p<11>;
	.reg .b32 	%r<37>;
	.reg .b32 	%f<112>;
	.reg .b64 	%rd<57>;

	ld.param.u64 	%rd15, [_Z17coefficientKernelPfPKfii_param_0];
	ld.param.u64 	%rd16, [_Z17coefficientKernelPfPKfii_param_1];
	ld.param.u32 	%r20, [_Z17coefficientKernelPfPKfii_param_2];
	ld.param.u32 	%r21, [_Z17coefficientKernelPfPKfii_param_3];
	cvta.to.global.u64 	%rd1, %rd16;
	cvta.to.global.u64 	%rd2, %rd15;
	mov.u32 	%r1, %tid.x;
	mov.u32 	%r2, %ctaid.x;
	setp.gt.u32 	%p1, %r2, %r1;
	@%p1 bra 	$L__BB0_15;
	setp.lt.s32 	%p2, %r21, 1;
	mov.f32 	%f111, 0f00000000;
	@%p2 bra 	$L__BB0_14;
	mul.lo.s32 	%r3, %r21, %r2;
	mul.lo.s32 	%r4, %r21, %r1;
	and.b32  	%r5, %r21, 15;
	setp.lt.u32 	%p3, %r21, 16;
	mov.f32 	%f111, 0f00000000;
	mov.b32 	%r34, 0;
	@%p3 bra 	$L__BB0_5;
	and.b32  	%r34, %r21, 2147483632;
	neg.s32 	%r32, %r34;
	mul.wide.u32 	%rd17, %r3, 4;
	add.s64 	%rd18, %rd17, %rd1;
	add.s64 	%rd54, %rd18, 32;
	mul.wide.u32 	%rd19, %r4, 4;
	add.s64 	%rd20, %rd19, %rd1;
	add.s64 	%rd53, %rd20, 32;
	mov.f32 	%f111, 0f00000000;
$L__BB0_4:
	.pragma "nounroll";
	ld.global.f32 	%f18, [%rd54+-32];
	ld.global.f32 	%f19, [%rd53+-32];
	fma.rn.f32 	%f20, %f18, %f19, %f111;
	ld.global.f32 	%f21, [%rd54+-28];
	ld.global.f32 	%f22, [%rd53+-28];
	fma.rn.f32 	%f23, %f21, %f22, %f20;
	ld.global.f32 	%f24, [%rd54+-24];
	ld.global.f32 	%f25, [%rd53+-24];
	fma.rn.f32 	%f26, %f24, %f25, %f23;
	ld.global.f32 	%f27, [%rd54+-20];
	ld.global.f32 	%f28, [%rd53+-20];
	fma.rn.f32 	%f29, %f27, %f28, %f26;
	ld.global.f32 	%f30, [%rd54+-16];
	ld.global.f32 	%f31, [%rd53+-16];
	fma.rn.f32 	%f32, %f30, %f31, %f29;
	ld.global.f32 	%f33, [%rd54+-12];
	ld.global.f32 	%f34, [%rd53+-12];
	fma.rn.f32 	%f35, %f33, %f34, %f32;
	ld.global.f32 	%f36, [%rd54+-8];
	ld.global.f32 	%f37, [%rd53+-8];
	fma.rn.f32 	%f38, %f36, %f37, %f35;
	ld.global.f32 	%f39, [%rd54+-4];
	ld.global.f32 	%f40, [%rd53+-4];
	fma.rn.f32 	%f41, %f39, %f40, %f38;
	ld.global.f32 	%f42, [%rd54];
	ld.global.f32 	%f43, [%rd53];
	fma.rn.f32 	%f44, %f42, %f43, %f41;
	ld.global.f32 	%f45, [%rd54+4];
	ld.global.f32 	%f46, [%rd53+4];
	fma.rn.f32 	%f47, %f45, %f46, %f44;
	ld.global.f32 	%f48, [%rd54+8];
	ld.global.f32 	%f49, [%rd53+8];
	fma.rn.f32 	%f50, %f48, %f49, %f47;
	ld.global.f32 	%f51, [%rd54+12];
	ld.global.f32 	%f52, [%rd53+12];
	fma.rn.f32 	%f53, %f51, %f52, %f50;
	ld.global.f32 	%f54, [%rd54+16];
	ld.global.f32 	%f55, [%rd53+16];
	fma.rn.f32 	%f56, %f54, %f55, %f53;
	ld.global.f32 	%f57, [%rd54+20];
	ld.global.f32 	%f58, [%rd53+20];
	fma.rn.f32 	%f59, %f57, %f58, %f56;
	ld.global.f32 	%f60, [%rd54+24];
	ld.global.f32 	%f61, [%rd53+24];
	fma.rn.f32 	%f62, %f60, %f61, %f59;
	ld.global.f32 	%f63, [%rd54+28];
	ld.global.f32 	%f64, [%rd53+28];
	fma.rn.f32 	%f111, %f63, %f64, %f62;
	add.s32 	%r32, %r32, 16;
	add.s64 	%rd54, %rd54, 64;
	add.s64 	%rd53, %rd53, 64;
	setp.ne.s32 	%p4, %r32, 0;
	@%p4 bra 	$L__BB0_4;
$L__BB0_5:
	setp.eq.s32 	%p5, %r5, 0;
	@%p5 bra 	$L__BB0_14;
	and.b32  	%r11, %r21, 7;
	setp.lt.u32 	%p6, %r5, 8;
	@%p6 bra 	$L__BB0_8;
	add.s32 	%r23, %r34, %r3;
	mul.wide.u32 	%rd21, %r23, 4;
	add.s64 	%rd22, %rd1, %rd21;
	ld.global.f32 	%f66, [%rd22];
	add.s32 	%r24, %r34, %r4;
	mul.wide.u32 	%rd23, %r24, 4;
	add.s64 	%rd24, %rd1, %rd23;
	ld.global.f32 	%f67, [%rd24];
	fma.rn.f32 	%f68, %f66, %f67, %f111;
	cvt.u64.u32 	%rd25, %r3;
	cvt.u64.u32 	%rd26, %r34;
	add.s64 	%rd27, %rd26, %rd25;
	shl.b64 	%rd28, %rd27, 2;
	add.s64 	%rd29, %rd1, %rd28;
	ld.global.f32 	%f69, [%rd29+4];
	cvt.u64.u32 	%rd30, %r4;
	add.s64 	%rd31, %rd26, %rd30;
	shl.b64 	%rd32, %rd31, 2;
	add.s64 	%rd33, %rd1, %rd32;
	ld.global.f32 	%f70, [%rd33+4];
	fma.rn.f32 	%f71, %f69, %f70, %f68;
	ld.global.f32 	%f72, [%rd29+8];
	ld.global.f32 	%f73, [%rd33+8];
	fma.rn.f32 	%f74, %f72, %f73, %f71;
	ld.global.f32 	%f75, [%rd29+12];
	ld.global.f32 	%f76, [%rd33+12];
	fma.rn.f32 	%f77, %f75, %f76, %f74;
	ld.global.f32 	%f78, [%rd29+16];
	ld.global.f32 	%f79, [%rd33+16];
	fma.rn.f32 	%f80, %f78, %f79, %f77;
	ld.global.f32 	%f81, [%rd29+20];
	ld.global.f32 	%f82, [%rd33+20];
	fma.rn.f32 	%f83, %f81, %f82, %f80;
	ld.global.f32 	%f84, [%rd29+24];
	ld.global.f32 	%f85, [%rd33+24];
	fma.rn.f32 	%f86, %f84, %f85, %f83;
	ld.global.f32 	%f87, [%rd29+28];
	ld.global.f32 	%f88, [%rd33+28];
	fma.rn.f32 	%f111, %f87, %f88, %f86;
	add.s32 	%r34, %r34, 8;
$L__BB0_8:
	setp.eq.s32 	%p7, %r11, 0;
	@%p7 bra 	$L__BB0_14;
	and.b32  	%r14, %r21, 3;
	setp.lt.u32 	%p8, %r11, 4;
	@%p8 bra 	$L__BB0_11;
	add.s32 	%r25, %r34, %r3;
	mul.wide.u32 	%rd34, %r25, 4;
	add.s64 	%rd35, %rd1, %rd34;
	ld.global.f32 	%f90, [%rd35];
	add.s32 	%r26, %r34, %r4;
	mul.wide.u32 	%rd36, %r26, 4;
	add.s64 	%rd37, %rd1, %rd36;
	ld.global.f32 	%f91, [%rd37];
	fma.rn.f32 	%f92, %f90, %f91, %f111;
	cvt.u64.u32 	%rd38, %r3;
	cvt.u64.u32 	%rd39, %r34;
	add.s64 	%rd40, %rd39, %rd38;
	shl.b64 	%rd41, %rd40, 2;
	add.s64 	%rd42, %rd1, %rd41;
	ld.global.f32 	%f93, [%rd42+4];
	cvt.u64.u32 	%rd43, %r4;
	add.s64 	%rd44, %rd39, %rd43;
	shl.b64 	%rd45, %rd44, 2;
	add.s64 	%rd46, %rd1, %rd45;
	ld.global.f32 	%f94, [%rd46+4];
	fma.rn.f32 	%f95, %f93, %f94, %f92;
	ld.global.f32 	%f96, [%rd42+8];
	ld.global.f32 	%f97, [%rd46+8];
	fma.rn.f32 	%f98, %f96, %f97, %f95;
	ld.global.f32 	%f99, [%rd42+12];
	ld.global.f32 	%f100, [%rd46+12];
	fma.rn.f32 	%f111, %f99, %f100, %f98;
	add.s32 	%r34, %r34, 4;
$L__BB0_11:
	setp.eq.s32 	%p9, %r14, 0;
	@%p9 bra 	$L__BB0_14;
	add.s32 	%r27, %r34, %r4;
	mul.wide.u32 	%rd47, %r27, 4;
	add.s64 	%rd56, %rd1, %rd47;
	add.s32 	%r28, %r34, %r3;
	mul.wide.u32 	%rd48, %r28, 4;
	add.s64 	%rd55, %rd1, %rd48;
	neg.s32 	%r36, %r14;
$L__BB0_13:
	.pragma "nounroll";
	ld.global.f32 	%f101, [%rd55];
	ld.global.f32 	%f102, [%rd56];
	fma.rn.f32 	%f111, %f101, %f102, %f111;
	add.s64 	%rd56, %rd56, 4;
	add.s64 	%rd55, %rd55, 4;
	add.s32 	%r36, %r36, 1;
	setp.ne.s32 	%p10, %r36, 0;
	@%p10 bra 	$L__BB0_13;
$L__BB0_14:
	mad.lo.s32 	%r29, %r20, %r2, %r1;
	mul.wide.s32 	%rd49, %r29, 4;
	add.s64 	%rd50, %rd2, %rd49;
	st.global.f32 	[%rd50], %f111;
	bra.uni 	$L__BB0_16;
$L__BB0_15:
	mad.lo.s32 	%r30, %r20, %r2, %r1;
	mul.wide.s32 	%rd51, %r30, 4;
	add.s64 	%rd52, %rd2, %rd51;
	mov.b32 	%r31, 0;
	st.global.u32 	[%rd52], %r31;
$L__BB0_16:
	ret;

}


// ===== COMPILED SASS (sm_100) =====

	.target	sm_100

	.elftype	@"ET_EXEC"


//--------------------- .note.nv.tkinfo           --------------------------
	.section	.note.nv.tkinfo,"",@"SHT_NOTE"
	.sectionflags	@"SHF_NOTE_NV_TKINFO"
	.tkinfo
        /*0018*/ 	.word	0x00000002
        /*0030*/ 	.string	""
        /*0030*/ 	.string	"ptxas"
        /*0030*/ 	.string	"Cuda compilation tools, release 13.0, V13.0.88"
        /*0030*/ 	.string	"Build cuda_13.0.r13.0/compiler.36424714_0"
        /*0030*/ 	.string	"-arch sm_100 -m 64 "



//--------------------- .note.nv.cuinfo           --------------------------
	.section	.note.nv.cuinfo,"",@"SHT_NOTE"
	.sectionflags	@"SHF_NOTE_NV_CUINFO"
        /*0018*/ 	.short	0x0002
        /*001a*/ 	.short	0x0064
        /*001c*/ 	.short	0x0082
	.zero		2


//--------------------- .nv.info                  --------------------------
	.section	.nv.info,"",@"SHT_CUDA_INFO"
	.align	4


	//----- nvinfo : EIATTR_REGCOUNT
	.align		4
        /*0000*/ 	.byte	0x04, 0x2f
        /*0002*/ 	.short	(.L_1 - .L_0)
	.align		4
.L_0:
        /*0004*/ 	.word	index@(_Z17coefficientKernelPfPKfii)
        /*0008*/ 	.word	0x0000001f


	//----- nvinfo : EIATTR_FRAME_SIZE
	.align		4
.L_1:
        /*000c*/ 	.byte	0x04, 0x11
        /*000e*/ 	.short	(.L_3 - .L_2)
	.align		4
.L_2:
        /*0010*/ 	.word	index@(_Z17coefficientKernelPfPKfii)
        /*0014*/ 	.word	0x00000000


	//----- nvinfo : EIATTR_MIN_STACK_SIZE
	.align		4
.L_3:
        /*0018*/ 	.byte	0x04, 0x12
        /*001a*/ 	.short	(.L_5 - .L_4)
	.align		4
.L_4:
        /*001c*/ 	.word	index@(_Z17coefficientKernelPfPKfii)
        /*0020*/ 	.word	0x00000000
.L_5:


//--------------------- .nv.compat                --------------------------
	.section	.nv.compat,"",@"SHT_CUDA_COMPAT_INFO"
	.align	4
        /*0000*/ 	.byte	0x02, 0x09, 0x00, 0x00, 0x02, 0x02, 0x01, 0x00, 0x02, 0x05, 0x05, 0x00, 0x03, 0x07, 0x01, 0x01
        /*0010*/ 	.byte	0x02, 0x03, 0x00, 0x00, 0x02, 0x06, 0x01, 0x00, 0x04, 0x0b, 0x08, 0x00, 0x09, 0x00, 0x00, 0x00
        /*0020*/ 	.byte	0x00, 0x00, 0x00, 0x00


//--------------------- .nv.info._Z17coefficientKernelPfPKfii --------------------------
	.section	.nv.info._Z17coefficientKernelPfPKfii,"",@"SHT_CUDA_INFO"
	.sectionflags	@""
	.align	4


	//----- nvinfo : EIATTR_CUDA_API_VERSION
	.align		4
        /*0000*/ 	.byte	0x04, 0x37
        /*0002*/ 	.short	(.L_7 - .L_6)
.L_6:
        /*0004*/ 	.word	0x00000082


	//----- nvinfo : EIATTR_KPARAM_INFO
	.align		4
.L_7:
        /*0008*/ 	.byte	0x04, 0x17
        /*000a*/ 	.short	(.L_9 - .L_8)
.L_8:
        /*000c*/ 	.word	0x00000000
        /*0010*/ 	.short	0x0003
        /*0012*/ 	.short	0x0014
        /*0014*/ 	.byte	0x00, 0xf0, 0x11, 0x00


	//----- nvinfo : EIATTR_KPARAM_INFO
	.align		4
.L_9:
        /*0018*/ 	.byte	0x04, 0x17
        /*001a*/ 	.short	(.L_11 - .L_10)
.L_10:
        /*001c*/ 	.word	0x00000000
        /*0020*/ 	.short	0x0002
        /*0022*/ 	.short	0x0010
        /*0024*/ 	.byte	0x00, 0xf0, 0x11, 0x00


	//----- nvinfo : EIATTR_KPARAM_INFO
	.align		4
.L_11:
        /*0028*/ 	.byte	0x04, 0x17
        /*002a*/ 	.short	(.L_13 - .L_12)
.L_12:
        /*002c*/ 	.word	0x00000000
        /*0030*/ 	.short	0x0001
        /*0032*/ 	.short	0x0008
        /*0034*/ 	.byte	0x00, 0xf5, 0x21, 0x00


	//----- nvinfo : EIATTR_KPARAM_INFO
	.align		4
.L_13:
        /*0038*/ 	.byte	0x04, 0x17
        /*003a*/ 	.short	(.L_15 - .L_14)
.L_14:
        /*003c*/ 	.word	0x00000000
        /*0040*/ 	.short	0x0000
        /*0042*/ 	.short	0x0000
        /*0044*/ 	.byte	0x00, 0xf5, 0x21, 0x00


	//----- nvinfo : EIATTR_SPARSE_MMA_MASK
	.align		4
.L_15:
        /*0048*/ 	.byte	0x03, 0x50
        /*004a*/ 	.short	0x0000


	//----- nvinfo : EIATTR_MAXREG_COUNT
	.align		4
        /*004c*/ 	.byte	0x03, 0x1b
        /*004e*/ 	.short	0x00ff


	//----- nvinfo : EIATTR_MERCURY_ISA_VERSION
	.align		4
        /*0050*/ 	.byte	0x03, 0x5f
        /*0052*/ 	.short	0x0101


	//----- nvinfo : EIATTR_VRC_CTA_INIT_COUNT
	.align		4
        /*0054*/ 	.byte	0x02, 0x4a
	.zero		1
	.zero		1


	//----- nvinfo : EIATTR_EXIT_INSTR_OFFSETS
	.align		4
        /*0058*/ 	.byte	0x04, 0x1c
        /*005a*/ 	.short	(.L_17 - .L_16)


	//   ....[0]....
.L_16:
        /*005c*/ 	.word	0x00000be0


	//   ....[1]....
        /*0060*/ 	.word	0x00000c40


	//----- nvinfo : EIATTR_CRS_STACK_SIZE
	.align		4
.L_17:
        /*0064*/ 	.byte	0x04, 0x1e
        /*0066*/ 	.short	(.L_19 - .L_18)
.L_18:
        /*0068*/ 	.word	0x00000000


	//----- nvinfo : EIATTR_CBANK_PARAM_SIZE
	.align		4
.L_19:
        /*006c*/ 	.byte	0x03, 0x19
        /*006e*/ 	.short	0x0018


	//----- nvinfo : EIATTR_PARAM_CBANK
	.align		4
        /*0070*/ 	.byte	0x04, 0x0a
        /*0072*/ 	.short	(.L_21 - .L_20)
	.align		4
.L_20:
        /*0074*/ 	.word	index@(.nv.constant0._Z17coefficientKernelPfPKfii)
        /*0078*/ 	.short	0x0380
        /*007a*/ 	.short	0x0018


	//----- nvinfo : EIATTR_SW_WAR
	.align		4
.L_21:
        /*007c*/ 	.byte	0x04, 0x36
        /*007e*/ 	.short	(.L_23 - .L_22)
.L_22:
        /*0080*/ 	.word	0x00000008
.L_23:


//--------------------- .nv.callgraph             --------------------------
	.section	.nv.callgraph,"",@"SHT_CUDA_CALLGRAPH"
	.align	4
	.sectionentsize	8
	.align		4
        /*0000*/ 	.word	0x00000000
	.align		4
        /*0004*/ 	.word	0xffffffff
	.align		4
        /*0008*/ 	.word	0x00000000
	.align		4
        /*000c*/ 	.word	0xfffffffe
	.align		4
        /*0010*/ 	.word	0x00000000
	.align		4
        /*0014*/ 	.word	0xfffffffd
	.align		4
        /*0018*/ 	.word	0x00000000
	.align		4
        /*001c*/ 	.word	0xfffffffc


//--------------------- .text._Z17coefficientKernelPfPKfii --------------------------
	.section	.text._Z17coefficientKernelPfPKfii,"ax",@progbits
	.align	128
        .global         _Z17coefficientKernelPfPKfii
        .type           _Z17coefficientKernelPfPKfii,@function
        .size           _Z17coefficientKernelPfPKfii,(.L_x_8 - _Z17coefficientKernelPfPKfii)
        .other          _Z17coefficientKernelPfPKfii,@"STO_CUDA_ENTRY STV_DEFAULT"
_Z17coefficientKernelPfPKfii:
.text._Z17coefficientKernelPfPKfii:
[----:B------:R-:W-:Y:S01]  /*0000*/  LDC R1, c[0x0][0x37c] ;  /* 0x0000df00ff017b82 */ /* 0x000fe20000000800 */
[----:B------:R-:W0:Y:S07]  /*0010*/  S2R R0, SR_TID.X ;  /* 0x0000000000007919 */ /* 0x000e2e0000002100 */
[----:B------:R-:W0:Y:S01]  /*0020*/  S2UR UR6, SR_CTAID.X ;  /* 0x00000000000679c3 */ /* 0x000e220000002500 */
[----:B------:R-:W1:Y:S01]  /*0030*/  LDCU.64 UR4, c[0x0][0x358] ;  /* 0x00006b00ff0477ac */ /* 0x000e620008000a00 */
[----:B0-----:R-:W-:-:S13]  /*0040*/  ISETP.LT.U32.AND P0, PT, R0, UR6, PT ;  /* 0x0000000600007c0c */ /* 0x001fda000bf01070 */
[----:B-1----:R-:W-:Y:S05]  /*0050*/  @P0 BRA `(.L_x_0) ;  /* 0x0000000800e40947 */ /* 0x002fea0003800000 */
[----:B------:R-:W0:Y:S01]  /*0060*/  LDC R7, c[0x0][0x394] ;  /* 0x0000e500ff077b82 */ /* 0x000e220000000800 */
[----:B------:R-:W-:Y:S01]  /*0070*/  HFMA2 R11, -RZ, RZ, 0, 0 ;  /* 0x00000000ff0b7431 */ /* 0x000fe200000001ff */
[----:B0-----:R-:W-:-:S13]  /*0080*/  ISETP.GE.AND P0, PT, R7, 0x1, PT ;  /* 0x000000010700780c */ /* 0x001fda0003f06270 */
[----:B------:R-:W-:Y:S05]  /*0090*/  @!P0 BRA `(.L_x_1) ;  /* 0x0000000800bc8947 */ /* 0x000fea0003800000 */
[C---:B------:R-:W-:Y:S01]  /*00a0*/  ISETP.GE.U32.AND P1, PT, R7.reuse, 0x10, PT ;  /* 0x000000100700780c */ /* 0x040fe20003f26070 */
[C---:B------:R-:W-:Y:S01]  /*00b0*/  IMAD R6, R7.reuse, UR6, RZ ;  /* 0x0000000607067c24 */ /* 0x040fe2000f8e02ff */
[----:B------:R-:W-:Y:S01]  /*00c0*/  LOP3.LUT R23, R7, 0xf, RZ, 0xc0, !PT ;  /* 0x0000000f07177812 */ /* 0x000fe200078ec0ff */
[----:B------:R-:W-:Y:S01]  /*00d0*/  IMAD R8, R0, R7, RZ ;  /* 0x0000000700087224 */ /* 0x000fe200078e02ff */
[----:B------:R-:W-:Y:S01]  /*00e0*/  MOV R9, RZ ;  /* 0x000000ff00097202 */ /* 0x000fe20000000f00 */
[----:B------:R-:W-:Y:S01]  /*00f0*/  IMAD.MOV.U32 R11, RZ, RZ, RZ ;  /* 0x000000ffff0b7224 */ /* 0x000fe200078e00ff */
[----:B------:R-:W-:-:S07]  /*0100*/  ISETP.NE.AND P0, PT, R23, RZ, PT ;  /* 0x000000ff1700720c */ /* 0x000fce0003f05270 */
[----:B------:R-:W-:Y:S06]  /*0110*/  @!P1 BRA `(.L_x_2) ;  /* 0x00000004000c9947 */ /* 0x000fec0003800000 */
[----:B------:R-:W0:Y:S01]  /*0120*/  LDC.64 R4, c[0x0][0x388] ;  /* 0x0000e200ff047b82 */ /* 0x000e220000000a00 */
[----:B------:R-:W-:Y:S01]  /*0130*/  LOP3.LUT R9, R7, 0x7ffffff0, RZ, 0xc0, !PT ;  /* 0x7ffffff007097812 */ /* 0x000fe200078ec0ff */
[----:B------:R-:W-:-:S03]  /*0140*/  IMAD.MOV.U32 R11, RZ, RZ, RZ ;  /* 0x000000ffff0b7224 */ /* 0x000fc600078e00ff */
[----:B------:R-:W-:Y:S01]  /*0150*/  IADD3 R10, PT, PT, -R9, RZ, RZ ;  /* 0x000000ff090a7210 */ /* 0x000fe20007ffe1ff */
[----:B0-----:R-:W-:-:S04]  /*0160*/  IMAD.WIDE.U32 R2, R6, 0x4, R4 ;  /* 0x0000000406027825 */ /* 0x001fc800078e0004 */
[----:B------:R-:W-:Y:S01]  /*0170*/  IMAD.WIDE.U32 R4, R8, 0x4, R4 ;  /* 0x0000000408047825 */ /* 0x000fe200078e0004 */
[----:B------:R-:W-:Y:S02]  /*0180*/  IADD3 R12, P1, PT, R2, 0x20, RZ ;  /* 0x00000020020c7810 */ /* 0x000fe40007f3e0ff */
[----:B------:R-:W-:-:S03]  /*0190*/  IADD3 R2, P2, PT, R4, 0x20, RZ ;  /* 0x0000002004027810 */ /* 0x000fc60007f5e0ff */
[----:B------:R-:W-:Y:S01]  /*01a0*/  IMAD.X R15, RZ, RZ, R3, P1 ;  /* 0x000000ffff0f7224 */ /* 0x000fe200008e0603 */
[----:B------:R-:W-:-:S09]  /*01b0*/  IADD3.X R3, PT, PT, RZ, R5, RZ, P2, !PT ;  /* 0x00000005ff037210 */ /* 0x000fd200017fe4ff */
.L_x_3:
[----:B------:R-:W-:Y:S01]  /*01c0*/  MOV R4, R12 ;  /* 0x0000000c00047202 */ /* 0x000fe20000000f00 */
[----:B------:R-:W-:Y:S01]  /*01d0*/  IMAD.MOV.U32 R5, RZ, RZ, R15 ;  /* 0x000000ffff057224 */ /* 0x000fe200078e000f */
[----:B------:R-:W2:Y:S04]  /*01e0*/  LDG.E R13, desc[UR4][R2.64+-0x20] ;  /* 0xffffe004020d7981 */ /* 0x000ea8000c1e1900 */
[----:B------:R-:W2:Y:S04]  /*01f0*/  LDG.E R12, desc[UR4][R4.64+-0x20] ;  /* 0xffffe004040c7981 */ /* 0x000ea8000c1e1900 */
[----:B------:R-:W3:Y:S04]  /*0200*/  LDG.E R16, desc[UR4][R4.64+-0x1c] ;  /* 0xffffe40404107981 */ /* 0x000ee8000c1e1900 */
[----:B------:R-:W3:Y:S04]  /*0210*/  LDG.E R26, desc[UR4][R2.64+-0x1c] ;  /* 0xffffe404021a7981 */ /* 0x000ee8000c1e1900 */
[----:B------:R-:W4:Y:S04]  /*0220*/  LDG.E R19, desc[UR4][R4.64+-0x18] ;  /* 0xffffe80404137981 */ /* 0x000f28000c1e1900 */
[----:B------:R-:W4:Y:S04]  /*0230*/  LDG.E R20, desc[UR4][R2.64+-0x18] ;  /* 0xffffe80402147981 */ /* 0x000f28000c1e1900 */
[----:B------:R-:W5:Y:S04]  /*0240*/  LDG.E R24, desc[UR4][R4.64+-0x14] ;  /* 0xffffec0404187981 */ /* 0x000f68000c1e1900 */
[----:B------:R-:W5:Y:S04]  /*0250*/  LDG.E R25, desc[UR4][R2.64+-0x14] ;  /* 0xffffec0402197981 */ /* 0x000f68000c1e1900 */
[----:B------:R-:W5:Y:S04]  /*0260*/  LDG.E R21, desc[UR4][R4.64+-0x10] ;  /* 0xfffff00404157981 */ /* 0x000f68000c1e1900 */
[----:B------:R-:W5:Y:S04]  /*0270*/  LDG.E R22, desc[UR4][R2.64+-0x10] ;  /* 0xfffff00402167981 */ /* 0x000f68000c1e1900 */
[----:B------:R-:W5:Y:S04]  /*0280*/  LDG.E R17, desc[UR4][R4.64+-0xc] ;  /* 0xfffff40404117981 */ /* 0x000f68000c1e1900 */
[----:B------:R-:W5:Y:S04]  /*0290*/  LDG.E R18, desc[UR4][R2.64+-0xc] ;  /* 0xfffff40402127981 */ /* 0x000f68000c1e1900 */
[----:B------:R-:W5:Y:S01]  /*02a0*/  LDG.E R14, desc[UR4][R2.64+-0x4] ;  /* 0xfffffc04020e7981 */ /* 0x000f62000c1e1900 */
[----:B--2---:R-:W-:-:S03]  /*02b0*/  FFMA R15, R12, R13, R11 ;  /* 0x0000000d0c0f7223 */ /* 0x004fc6000000000b */
[----:B------:R-:W2:Y:S04]  /*02c0*/  LDG.E R11, desc[UR4][R4.64+-0x8] ;  /* 0xfffff804040b7981 */ /* 0x000ea8000c1e1900 */
[----:B------:R-:W2:Y:S04]  /*02d0*/  LDG.E R12, desc[UR4][R2.64+-0x8] ;  /* 0xfffff804020c7981 */ /* 0x000ea8000c1e1900 */
[----:B------:R-:W2:Y:S01]  /*02e0*/  LDG.E R13, desc[UR4][R4.64+-0x4] ;  /* 0xfffffc04040d7981 */ /* 0x000ea2000c1e1900 */
[----:B---3--:R-:W-:-:S03]  /*02f0*/  FFMA R26, R16, R26, R15 ;  /* 0x0000001a101a7223 */ /* 0x008fc6000000000f */
[----:B------:R-:W3:Y:S04]  /*0300*/  LDG.E R15, desc[UR4][R4.64] ;  /* 0x00000004040f7981 */ /* 0x000ee8000c1e1900 */
[----:B------:R-:W3:Y:S01]  /*0310*/  LDG.E R16, desc[UR4][R2.64] ;  /* 0x0000000402107981 */ /* 0x000ee2000c1e1900 */
[----:B----4-:R-:W-:-:S03]  /*0320*/  FFMA R19, R19, R20, R26 ;  /* 0x0000001413137223 */ /* 0x010fc6000000001a */
[----:B------:R-:W4:Y:S01]  /*0330*/  LDG.E R20, desc[UR4][R2.64+0x4] ;  /* 0x0000040402147981 */ /* 0x000f22000c1e1900 */
[----:B-----5:R-:W-:-:S03]  /*0340*/  FFMA R24, R24, R25, R19 ;  /* 0x0000001918187223 */ /* 0x020fc60000000013 */
[----:B------:R-:W4:Y:S04]  /*0350*/  LDG.E R19, desc[UR4][R4.64+0x4] ;  /* 0x0000040404137981 */ /* 0x000f28000c1e1900 */
[----:B------:R-:W5:Y:S01]  /*0360*/  LDG.E R25, desc[UR4][R2.64+0x1c] ;  /* 0x00001c0402197981 */ /* 0x000f62000c1e1900 */
[----:B------:R-:W-:-:S03]  /*0370*/  FFMA R24, R21, R22, R24 ;  /* 0x0000001615187223 */ /* 0x000fc60000000018 */
[----:B------:R-:W5:Y:S04]  /*0380*/  LDG.E R21, desc[UR4][R4.64+0x8] ;  /* 0x0000080404157981 */ /* 0x000f68000c1e1900 */
[----:B------:R-:W5:Y:S01]  /*0390*/  LDG.E R22, desc[UR4][R2.64+0x8] ;  /* 0x0000080402167981 */ /* 0x000f62000c1e1900 */
[----:B------:R-:W-:-:S03]  /*03a0*/  FFMA R24, R17, R18, R24 ;  /* 0x0000001211187223 */ /* 0x000fc60000000018 */
[----:B------:R-:W5:Y:S04]  /*03b0*/  LDG.E R17, desc[UR4][R4.64+0xc] ;  /* 0x00000c0404117981 */ /* 0x000f68000c1e1900 */
[----:B------:R-:W5:Y:S01]  /*03c0*/  LDG.E R18, desc[UR4][R2.64+0xc] ;  /* 0x00000c0402127981 */ /* 0x000f62000c1e1900 */
[----:B--2---:R-:W-:-:S03]  /*03d0*/  FFMA R24, R11, R12, R24 ;  /* 0x0000000c0b187223 */ /* 0x004fc60000000018 */
[----:B------:R-:W2:Y:S04]  /*03e0*/  LDG.E R11, desc[UR4][R4.64+0x10] ;  /* 0x00001004040b7981 */ /* 0x000ea8000c1e1900 */
[----:B------:R-:W2:Y:S01]  /*03f0*/  LDG.E R12, desc[UR4][R2.64+0x10] ;  /* 0x00001004020c7981 */ /* 0x000ea2000c1e1900 */
[----:B------:R-:W-:-:S03]  /*0400*/  FFMA R24, R13, R14, R24 ;  /* 0x0000000e0d187223 */ /* 0x000fc60000000018 */
[----:B------:R-:W2:Y:S04]  /*0410*/  LDG.E R13, desc[UR4][R4.64+0x14] ;  /* 0x00001404040d7981 */ /* 0x000ea8000c1e1900 */
[----:B------:R-:W2:Y:S01]  /*0420*/  LDG.E R14, desc[UR4][R2.64+0x14] ;  /* 0x00001404020e7981 */ /* 0x000ea2000c1e1900 */
[----:B---3--:R-:W-:-:S03]  /*0430*/  FFMA R26, R15, R16, R24 ;  /* 0x000000100f1a7223 */ /* 0x008fc60000000018 */
[----:B------:R-:W3:Y:S04]  /*0440*/  LDG.E R16, desc[UR4][R4.64+0x18] ;  /* 0x0000180404107981 */ /* 0x000ee8000c1e1900 */
[----:B------:R0:W3:Y:S04]  /*0450*/  LDG.E R15, desc[UR4][R2.64+0x18] ;  /* 0x00001804020f7981 */ /* 0x0000e8000c1e1900 */
[----:B------:R-:W3:Y:S01]  /*0460*/  LDG.E R24, desc[UR4][R4.64+0x1c] ;  /* 0x00001c0404187981 */ /* 0x000ee2000c1e1900 */
[----:B----4-:R-:W-:Y:S01]  /*0470*/  FFMA R20, R19, R20, R26 ;  /* 0x0000001413147223 */ /* 0x010fe2000000001a */
[----:B------:R-:W-:-:S03]  /*0480*/  IADD3 R10, PT, PT, R10, 0x10, RZ ;  /* 0x000000100a0a7810 */ /* 0x000fc60007ffe0ff */
[----:B-----5:R-:W-:Y:S01]  /*0490*/  FFMA R20, R21, R22, R20 ;  /* 0x0000001615147223 */ /* 0x020fe20000000014 */
[----:B------:R-:W-:-:S03]  /*04a0*/  ISETP.NE.AND P1, PT, R10, RZ, PT ;  /* 0x000000ff0a00720c */ /* 0x000fc60003f25270 */
[----:B------:R-:W-:Y:S01]  /*04b0*/  FFMA R18, R17, R18, R20 ;  /* 0x0000001211127223 */ /* 0x000fe20000000014 */
[----:B0-----:R-:W-:-:S05]  /*04c0*/  IADD3 R2, P3, PT, R2, 0x40, RZ ;  /* 0x0000004002027810 */ /* 0x001fca0007f7e0ff */
[----:B------:R-:W-:Y:S02]  /*04d0*/  IMAD.X R3, RZ, RZ, R3, P3 ;  /* 0x000000ffff037224 */ /* 0x000fe400018e0603 */
[----:B--2---:R-:W-:-:S04]  /*04e0*/  FFMA R12, R11, R12, R18 ;  /* 0x0000000c0b0c7223 */ /* 0x004fc80000000012 */
[----:B------:R-:W-:Y:S01]  /*04f0*/  FFMA R13, R13, R14, R12 ;  /* 0x0000000e0d0d7223 */ /* 0x000fe2000000000c */
[----:B------:R-:W-:-:S03]  /*0500*/  IADD3 R12, P2, PT, R4, 0x40, RZ ;  /* 0x00000040040c7810 */ /* 0x000fc60007f5e0ff */
[----:B---3--:R-:W-:Y:S01]  /*0510*/  FFMA R13, R16, R15, R13 ;  /* 0x0000000f100d7223 */ /* 0x008fe2000000000d */
[----:B------:R-:W-:-:S03]  /*0520*/  IADD3.X R15, PT, PT, RZ, R5, RZ, P2, !PT ;  /* 0x00000005ff0f7210 */ /* 0x000fc600017fe4ff */
[----:B------:R-:W-:Y:S01]  /*0530*/  FFMA R11, R24, R25, R13 ;  /* 0x00000019180b7223 */ /* 0x000fe2000000000d */
[----:B------:R-:W-:Y:S06]  /*0540*/  @P1 BRA `(.L_x_3) ;  /* 0xfffffffc001c1947 */ /* 0x000fec000383ffff */
.L_x_2:
[----:B------:R-:W-:Y:S05]  /*0550*/  @!P0 BRA `(.L_x_1) ;  /* 0x00000004008c8947 */ /* 0x000fea0003800000 */
[----:B------:R-:W-:Y:S02]  /*0560*/  ISETP.GE.U32.AND P1, PT, R23, 0x8, PT ;  /* 0x000000081700780c */ /* 0x000fe40003f26070 */
[----:B------:R-:W-:-:S04]  /*0570*/  LOP3.LUT R22, R7, 0x7, RZ, 0xc0, !PT ;  /* 0x0000000707167812 */ /* 0x000fc800078ec0ff */
[----:B------:R-:W-:-:S07]  /*0580*/  ISETP.NE.AND P0, PT, R22, RZ, PT ;  /* 0x000000ff1600720c */ /* 0x000fce0003f05270 */
[----:B------:R-:W-:Y:S06]  /*0590*/  @!P1 BRA `(.L_x_4) ;  /* 0x00000000009c9947 */ /* 0x000fec0003800000 */
[----:B------:R-:W0:Y:S01]  /*05a0*/  LDC.64 R2, c[0x0][0x388] ;  /* 0x0000e200ff027b82 */ /* 0x000e220000000a00 */
[CC--:B------:R-:W-:Y:S02]  /*05b0*/  IADD3 R5, P1, PT, R6.reuse, R9.reuse, RZ ;  /* 0x0000000906057210 */ /* 0x0c0fe40007f3e0ff */
[-C--:B------:R-:W-:Y:S02]  /*05c0*/  IADD3 R21, PT, PT, R6, R9.reuse, RZ ;  /* 0x0000000906157210 */ /* 0x080fe40007ffe0ff */
[CC--:B------:R-:W-:Y:S01]  /*05d0*/  IADD3 R25, PT, PT, R8.reuse, R9.reuse, RZ ;  /* 0x0000000908197210 */ /* 0x0c0fe20007ffe0ff */
[----:B------:R-:W-:Y:S01]  /*05e0*/  IMAD.X R16, RZ, RZ, RZ, P1 ;  /* 0x000000ffff107224 */ /* 0x000fe200008e06ff */
[----:B------:R-:W-:Y:S01]  /*05f0*/  IADD3 R10, P2, PT, R8, R9, RZ ;  /* 0x00000009080a7210 */ /* 0x000fe20007f5e0ff */
[----:B------:R-:W1:Y:S03]  /*0600*/  LDC.64 R12, c[0x0][0x388] ;  /* 0x0000e200ff0c7b82 */ /* 0x000e660000000a00 */
[----:B------:R-:W-:-:S02]  /*0610*/  IADD3.X R14, PT, PT, RZ, RZ, RZ, P2, !PT ;  /* 0x000000ffff0e7210 */ /* 0x000fc400017fe4ff */
[CC--:B0-----:R-:W-:Y:S02]  /*0620*/  LEA R4, P1, R5.reuse, R2.reuse, 0x2 ;  /* 0x0000000205047211 */ /* 0x0c1fe400078210ff */
[C---:B------:R-:W-:Y:S02]  /*0630*/  LEA R2, P2, R10.reuse, R2, 0x2 ;  /* 0x000000020a027211 */ /* 0x040fe400078410ff */
[-C--:B------:R-:W-:Y:S02]  /*0640*/  LEA.HI.X R5, R5, R3.reuse, R16, 0x2, P1 ;  /* 0x0000000305057211 */ /* 0x080fe400008f1410 */
[----:B------:R-:W-:Y:S01]  /*0650*/  LEA.HI.X R3, R10, R3, R14, 0x2, P2 ;  /* 0x000000030a037211 */ /* 0x000fe200010f140e */
[--C-:B-1----:R-:W-:Y:S02]  /*0660*/  IMAD.WIDE.U32 R20, R21, 0x4, R12.reuse ;  /* 0x0000000415147825 */ /* 0x102fe400078e000c */
[----:B------:R-:W2:Y:S02]  /*0670*/  LDG.E R23, desc[UR4][R4.64+0x4] ;  /* 0x0000040404177981 */ /* 0x000ea4000c1e1900 */
[----:B------:R-:W-:-:S02]  /*0680*/  IMAD.WIDE.U32 R24, R25, 0x4, R12 ;  /* 0x0000000419187825 */ /* 0x000fc400078e000c */
        /* <DEDUP_REMOVED lines=14> */
[----:B------:R-:W5:Y:S01]  /*0770*/  LDG.E R21, desc[UR4][R2.64+0x1c] ;  /* 0x00001c0402157981 */ /* 0x000f62000c1e1900 */
[----:B------:R-:W-:Y:S01]  /*0780*/  IADD3 R9, PT, PT, R9, 0x8, RZ ;  /* 0x0000000809097810 */ /* 0x000fe20007ffe0ff */
[----:B---3--:R-:W-:-:S04]  /*0790*/  FFMA R20, R20, R24, R11 ;  /* 0x0000001814147223 */ /* 0x008fc8000000000b */
[----:B--2---:R-:W-:-:S04]  /*07a0*/  FFMA R20, R23, R26, R20 ;  /* 0x0000001a17147223 */ /* 0x004fc80000000014 */
[----:B----4-:R-:W-:-:S04]  /*07b0*/  FFMA R27, R27, R28, R20 ;  /* 0x0000001c1b1b7223 */ /* 0x010fc80000000014 */
[----:B-----5:R-:W-:-:S04]  /*07c0*/  FFMA R19, R16, R19, R27 ;  /* 0x0000001310137223 */ /* 0x020fc8000000001b */
[----:B------:R-:W-:-:S04]  /*07d0*/  FFMA R17, R14, R17, R19 ;  /* 0x000000110e117223 */ /* 0x000fc80000000013 */
[----:B------:R-:W-:-:S04]  /*07e0*/  FFMA R15, R12, R15, R17 ;  /* 0x0000000f0c0f7223 */ /* 0x000fc80000000011 */
[----:B------:R-:W-:-:S04]  /*07f0*/  FFMA R13, R10, R13, R15 ;  /* 0x0000000d0a0d7223 */ /* 0x000fc8000000000f */
[----:B------:R-:W-:-:S07]  /*0800*/  FFMA R11, R18, R21, R13 ;  /* 0x00000015120b7223 */ /* 0x000fce000000000d */
.L_x_4:
[----:B------:R-:W-:Y:S05]  /*0810*/  @!P0 BRA `(.L_x_1) ;  /* 0x0000000000dc8947 */ /* 0x000fea0003800000 */
[----:B------:R-:W-:Y:S02]  /*0820*/  ISETP.GE.U32.AND P1, PT, R22, 0x4, PT ;  /* 0x000000041600780c */ /* 0x000fe40003f26070 */
[----:B------:R-:W-:-:S04]  /*0830*/  LOP3.LUT R7, R7, 0x3, RZ, 0xc0, !PT ;  /* 0x0000000307077812 */ /* 0x000fc800078ec0ff */
[----:B------:R-:W-:-:S07]  /*0840*/  ISETP.NE.AND P0, PT, R7, RZ, PT ;  /* 0x000000ff0700720c */ /* 0x000fce0003f05270 */
[----:B------:R-:W-:Y:S06]  /*0850*/  @!P1 BRA `(.L_x_5) ;  /* 0x00000000006c9947 */ /* 0x000fec0003800000 */
[----:B------:R-:W0:Y:S01]  /*0860*/  LDC.64 R12, c[0x0][0x388] ;  /* 0x0000e200ff0c7b82 */ /* 0x000e220000000a00 */
[CC--:B------:R-:W-:Y:S01]  /*0870*/  IADD3 R10, P1, PT, R6.reuse, R9.reuse, RZ ;  /* 0x00000009060a7210 */ /* 0x0c0fe20007f3e0ff */
[----:B------:R-:W-:Y:S01]  /*0880*/  IMAD.IADD R15, R6, 0x1, R9 ;  /* 0x00000001060f7824 */ /* 0x000fe200078e0209 */
[CC--:B------:R-:W-:Y:S02]  /*0890*/  IADD3 R17, P2, PT, R8.reuse, R9.reuse, RZ ;  /* 0x0000000908117210 */ /* 0x0c0fe40007f5e0ff */
[----:B------:R-:W-:Y:S02]  /*08a0*/  IADD3 R3, PT, PT, R8, R9, RZ ;  /* 0x0000000908037210 */ /* 0x000fe40007ffe0ff */
[----:B------:R-:W-:Y:S01]  /*08b0*/  IADD3.X R16, PT, PT, RZ, RZ, RZ, P1, !PT ;  /* 0x000000ffff107210 */ /* 0x000fe20000ffe4ff */
[----:B------:R-:W1:Y:S01]  /*08c0*/  LDC.64 R4, c[0x0][0x388] ;  /* 0x0000e200ff047b82 */ /* 0x000e620000000a00 */
[----:B------:R-:W-:Y:S02]  /*08d0*/  IMAD.X R18, RZ, RZ, RZ, P2 ;  /* 0x000000ffff127224 */ /* 0x000fe400010e06ff */
[----:B0-----:R-:W-:-:S04]  /*08e0*/  IMAD.WIDE.U32 R14, R15, 0x4, R12 ;  /* 0x000000040f0e7825 */ /* 0x001fc800078e000c */
[----:B------:R-:W-:Y:S02]  /*08f0*/  IMAD.WIDE.U32 R12, R3, 0x4, R12 ;  /* 0x00000004030c7825 */ /* 0x000fe400078e000c */
[----:B------:R-:W2:Y:S01]  /*0900*/  LDG.E R14, desc[UR4][R14.64] ;  /* 0x000000040e0e7981 */ /* 0x000ea2000c1e1900 */
[CC--:B-1----:R-:W-:Y:S02]  /*0910*/  LEA R2, P1, R10.reuse, R4.reuse, 0x2 ;  /* 0x000000040a027211 */ /* 0x0c2fe400078210ff */
[C---:B------:R-:W-:Y:S01]  /*0920*/  LEA R4, P2, R17.reuse, R4, 0x2 ;  /* 0x0000000411047211 */ /* 0x040fe200078410ff */
[----:B------:R-:W2:Y:S01]  /*0930*/  LDG.E R12, desc[UR4][R12.64] ;  /* 0x000000040c0c7981 */ /* 0x000ea2000c1e1900 */
[-C--:B------:R-:W-:Y:S02]  /*0940*/  LEA.HI.X R3, R10, R5.reuse, R16, 0x2, P1 ;  /* 0x000000050a037211 */ /* 0x080fe400008f1410 */
[----:B------:R-:W-:-:S03]  /*0950*/  LEA.HI.X R5, R17, R5, R18, 0x2, P2 ;  /* 0x0000000511057211 */ /* 0x000fc600010f1412 */
[----:B------:R-:W3:Y:S04]  /*0960*/  LDG.E R10, desc[UR4][R2.64+0x4] ;  /* 0x00000404020a7981 */ /* 0x000ee8000c1e1900 */
[----:B------:R-:W3:Y:S04]  /*0970*/  LDG.E R16, desc[UR4][R4.64+0x4] ;  /* 0x0000040404107981 */ /* 0x000ee8000c1e1900 */
[----:B------:R-:W4:Y:S04]  /*0980*/  LDG.E R17, desc[UR4][R2.64+0x8] ;  /* 0x0000080402117981 */ /* 0x000f28000c1e1900 */
[----:B------:R-:W4:Y:S04]  /*0990*/  LDG.E R18, desc[UR4][R4.64+0x8] ;  /* 0x0000080404127981 */ /* 0x000f28000c1e1900 */
[----:B------:R-:W5:Y:S04]  /*09a0*/  LDG.E R19, desc[UR4][R2.64+0xc] ;  /* 0x00000c0402137981 */ /* 0x000f68000c1e1900 */
[----:B------:R-:W5:Y:S01]  /*09b0*/  LDG.E R20, desc[UR4][R4.64+0xc] ;  /* 0x00000c0404147981 */ /* 0x000f62000c1e1900 */
[----:B------:R-:W-:Y:S01]  /*09c0*/  IADD3 R9, PT, PT, R9, 0x4, RZ ;  /* 0x0000000409097810 */ /* 0x000fe20007ffe0ff */
[----:B--2---:R-:W-:-:S04]  /*09d0*/  FFMA R11, R14, R12, R11 ;  /* 0x0000000c0e0b7223 */ /* 0x004fc8000000000b */
[----:B---3--:R-:W-:-:S04]  /*09e0*/  FFMA R10, R10, R16, R11 ;  /* 0x000000100a0a7223 */ /* 0x008fc8000000000b */
[----:B----4-:R-:W-:-:S04]  /*09f0*/  FFMA R10, R17, R18, R10 ;  /* 0x00000012110a7223 */ /* 0x010fc8000000000a */
[----:B-----5:R-:W-:-:S07]  /*0a00*/  FFMA R11, R19, R20, R10 ;  /* 0x00000014130b7223 */ /* 0x020fce000000000a */
.L_x_5:
[----:B------:R-:W-:Y:S05]  /*0a10*/  @!P0 BRA `(.L_x_1) ;  /* 0x00000000005c8947 */ /* 0x000fea0003800000 */
[----:B------:R-:W0:Y:S01]  /*0a20*/  LDC.64 R4, c[0x0][0x388] ;  /* 0x0000e200ff047b82 */ /* 0x000e220000000a00 */
[----:B------:R-:W-:Y:S01]  /*0a30*/  IADD3 R3, PT, PT, R8, R9, RZ ;  /* 0x0000000908037210 */ /* 0x000fe20007ffe0ff */
[----:B------:R-:W-:Y:S01]  /*0a40*/  IMAD.IADD R9, R6, 0x1, R9 ;  /* 0x0000000106097824 */ /* 0x000fe200078e0209 */
[----:B------:R-:W-:-:S03]  /*0a50*/  IADD3 R7, PT, PT, -R7, RZ, RZ ;  /* 0x000000ff07077210 */ /* 0x000fc60007ffe1ff */
[----:B0-----:R-:W-:-:S04]  /*0a60*/  IMAD.WIDE.U32 R2, R3, 0x4, R4 ;  /* 0x0000000403027825 */ /* 0x001fc800078e0004 */
[----:B------:R-:W-:Y:S01]  /*0a70*/  IMAD.WIDE.U32 R4, R9, 0x4, R4 ;  /* 0x0000000409047825 */ /* 0x000fe200078e0004 */
[----:B------:R-:W-:Y:S02]  /*0a80*/  MOV R9, R3 ;  /* 0x0000000300097202 */ /* 0x000fe40000000f00 */
[----:B------:R-:W-:Y:S01]  /*0a90*/  MOV R8, R2 ;  /* 0x0000000200087202 */ /* 0x000fe20000000f00 */
[----:B------:R-:W-:Y:S01]  /*0aa0*/  IMAD.MOV.U32 R6, RZ, RZ, R4 ;  /* 0x000000ffff067224 */ /* 0x000fe200078e0004 */
[----:B------:R-:W-:-:S07]  /*0ab0*/  MOV R3, R5 ;  /* 0x0000000500037202 */ /* 0x000fce0000000f00 */
.L_x_6:
[----:B------:R-:W-:Y:S01]  /*0ac0*/  IMAD.MOV.U32 R2, RZ, RZ, R6 ;  /* 0x000000ffff027224 */ /* 0x000fe200078e0006 */
[----:B------:R-:W-:Y:S02]  /*0ad0*/  MOV R4, R8 ;  /* 0x0000000800047202 */ /* 0x000fe40000000f00 */
[----:B------:R-:W-:-:S03]  /*0ae0*/  MOV R5, R9 ;  /* 0x0000000900057202 */ /* 0x000fc60000000f00 */
[----:B------:R0:W2:Y:S04]  /*0af0*/  LDG.E R2, desc[UR4][R2.64] ;  /* 0x0000000402027981 */ /* 0x0000a8000c1e1900 */
[----:B------:R-:W2:Y:S01]  /*0b00*/  LDG.E R4, desc[UR4][R4.64] ;  /* 0x0000000404047981 */ /* 0x000ea2000c1e1900 */
[----:B------:R-:W-:Y:S01]  /*0b10*/  VIADD R7, R7, 0x1 ;  /* 0x0000000107077836 */ /* 0x000fe20000000000 */
[----:B------:R-:W-:Y:S02]  /*0b20*/  IADD3 R8, P1, PT, R8, 0x4, RZ ;  /* 0x0000000408087810 */ /* 0x000fe40007f3e0ff */
[----:B------:R-:W-:Y:S02]  /*0b30*/  IADD3 R6, P2, PT, R6, 0x4, RZ ;  /* 0x0000000406067810 */ /* 0x000fe40007f5e0ff */
[----:B------:R-:W-:-:S02]  /*0b40*/  ISETP.NE.AND P0, PT, R7, RZ, PT ;  /* 0x000000ff0700720c */ /* 0x000fc40003f05270 */
[----:B------:R-:W-:Y:S02]  /*0b50*/  IADD3.X R9, PT, PT, RZ, R9, RZ, P1, !PT ;  /* 0x00000009ff097210 */ /* 0x000fe40000ffe4ff */
[----:B0-----:R-:W-:Y:S01]  /*0b60*/  IADD3.X R3, PT, PT, RZ, R3, RZ, P2, !PT ;  /* 0x00000003ff037210 */ /* 0x001fe200017fe4ff */
[----:B--2---:R-:W-:-:S08]  /*0b70*/  FFMA R11, R2, R4, R11 ;  /* 0x00000004020b7223 */ /* 0x004fd0000000000b */
[----:B------:R-:W-:Y:S05]  /*0b80*/  @P0 BRA `(.L_x_6) ;  /* 0xfffffffc00cc0947 */ /* 0x000fea000383ffff */
.L_x_1:
[----:B------:R-:W0:Y:S08]  /*0b90*/  LDC R5, c[0x0][0x390] ;  /* 0x0000e400ff057b82 */ /* 0x000e300000000800 */
[----:B------:R-:W1:Y:S01]  /*0ba0*/  LDC.64 R2, c[0x0][0x380] ;  /* 0x0000e000ff027b82 */ /* 0x000e620000000a00 */
[----:B0-----:R-:W-:-:S04]  /*0bb0*/  IMAD R5, R5, UR6, R0 ;  /* 0x0000000605057c24 */ /* 0x001fc8000f8e0200 */
[----:B-1----:R-:W-:-:S05]  /*0bc0*/  IMAD.WIDE R2, R5, 0x4, R2 ;  /* 0x0000000405027825 */ /* 0x002fca00078e0202 */
[----:B------:R-:W-:Y:S01]  /*0bd0*/  STG.E desc[UR4][R2.64], R11 ;  /* 0x0000000b02007986 */ /* 0x000fe2000c101904 */
[----:B------:R-:W-:Y:S05]  /*0be0*/  EXIT ;  /* 0x000000000000794d */ /* 0x000fea0003800000 */
.L_x_0:
[----:B------:R-:W0:Y:S08]  /*0bf0*/  LDC R5, c[0x0][0x390] ;  /* 0x0000e400ff057b82 */ /* 0x000e300000000800 */
[----:B------:R-:W1:Y:S01]  /*0c00*/  LDC.64 R2, c[0x0][0x380] ;  /* 0x0000e000ff027b82 */ /* 0x000e620000000a00 */
[----:B0-----:R-:W-:-:S04]  /*0c10*/  IMAD R5, R5, UR6, R0 ;  /* 0x0000000605057c24 */ /* 0x001fc8000f8e0200 */
[----:B-1----:R-:W-:-:S05]  /*0c20*/  IMAD.WIDE R2, R5, 0x4, R2 ;  /* 0x0000000405027825 */ /* 0x002fca00078e0202 */
[----:B------:R-:W-:Y:S01]  /*0c30*/  STG.E desc[UR4][R2.64], RZ ;  /* 0x000000ff02007986 */ /* 0x000fe2000c101904 */
[----:B------:R-:W-:Y:S05]  /*0c40*/  EXIT ;  /* 0x000000000000794d */ /* 0x000fea0003800000 */
.L_x_7:
[----:B------:R-:W-:-:S00]  /*0c50*/  BRA `(.L_x_7) ;  /* 0xfffffffc00fc7947 */ /* 0x000fc0000383ffff */
[----:B------:R-:W-:-:S00]  /*0c60*/  NOP ;  /* 0x0000000000007918 */ /* 0x000fc00000000000 */
        /* <DEDUP_REMOVED lines=9> */
.L_x_8:


//--------------------- .nv.shared.reserved.0     --------------------------
	.section	.nv.shared.reserved.0,"aw",@nobits
	.weak		__nv_reservedSMEM_offset_0_alias
	.size		__nv_reservedSMEM_offset_0_alias, 0, 64
	.other		__nv_reservedSMEM_offset_0_alias,@"STO_CUDA_RESERVED_SHARED STV_DEFAULT"
__nv_reservedSMEM_offset_0_alias:
	.zero		0
	.zero		64


//--------------------- .nv.constant0._Z17coefficientKernelPfPKfii --------------------------
	.section	.nv.constant0._Z17coefficientKernelPfPKfii,"a",@progbits
	.sectionflags	@""
	.align	4
.nv.constant0._Z17coefficientKernelPfPKfii:
	.zero		920


//--------------------- SYMBOLS --------------------------

	.type		.nv.reservedSmem.offset0,@object
	.size		.nv.reservedSmem.offset0,0x4
